//
// Generated by NVIDIA NVVM Compiler
//
// Compiler Build ID: CL-36424714
// Cuda compilation tools, release 13.0, V13.0.88
// Based on NVVM 20.0.0
//

.version 9.0
.target sm_100
.address_size 64

	// .globl	_Z12insertValuesPKcS0_Piiiii

.visible .entry _Z12insertValuesPKcS0_Piiiii(
	.param .u64 .ptr .align 1 _Z12insertValuesPKcS0_Piiiii_param_0,
	.param .u64 .ptr .align 1 _Z12insertValuesPKcS0_Piiiii_param_1,
	.param .u64 .ptr .align 1 _Z12insertValuesPKcS0_Piiiii_param_2,
	.param .u32 _Z12insertValuesPKcS0_Piiiii_param_3,
	.param .u32 _Z12insertValuesPKcS0_Piiiii_param_4,
	.param .u32 _Z12insertValuesPKcS0_Piiiii_param_5,
	.param .u32 _Z12insertValuesPKcS0_Piiiii_param_6
)
{
	.reg .pred 	%p<5>;
	.reg .b16 	%rs<3>;
	.reg .b32 	%r<27>;
	.reg .b64 	%rd<17>;

	ld.param.u64 	%rd3, [_Z12insertValuesPKcS0_Piiiii_param_0];
	ld.param.u64 	%rd4, [_Z12insertValuesPKcS0_Piiiii_param_1];
	ld.param.u64 	%rd5, [_Z12insertValuesPKcS0_Piiiii_param_2];
	ld.param.u32 	%r8, [_Z12insertValuesPKcS0_Piiiii_param_3];
	ld.param.u32 	%r9, [_Z12insertValuesPKcS0_Piiiii_param_4];
	ld.param.u32 	%r7, [_Z12insertValuesPKcS0_Piiiii_param_5];
	ld.param.u32 	%r10, [_Z12insertValuesPKcS0_Piiiii_param_6];
	cvta.to.global.u64 	%rd1, %rd5;
	mov.u32 	%r11, %tid.x;
	mov.u32 	%r12, %ctaid.x;
	mov.u32 	%r13, %ntid.x;
	mad.lo.s32 	%r14, %r12, %r13, %r11;
	add.s32 	%r1, %r9, %r14;
	setp.lt.s32 	%p1, %r8, %r10;
	sub.s32 	%r15, %r8, %r14;
	not.b32 	%r16, %r14;
	add.s32 	%r17, %r10, %r16;
	selp.b32 	%r2, %r15, %r17, %p1;
	mad.lo.s32 	%r3, %r10, %r1, %r2;
	setp.eq.s32 	%p2, %r2, 0;
	mul.wide.s32 	%rd6, %r3, 4;
	add.s64 	%rd2, %rd1, %rd6;
	mov.u32 	%r26, %r1;
	@%p2 bra 	$L__BB0_5;
	setp.eq.s32 	%p3, %r1, 0;
	mov.u32 	%r26, %r2;
	@%p3 bra 	$L__BB0_5;
	cvt.s64.s32 	%rd7, %r2;
	cvta.to.global.u64 	%rd8, %rd3;
	add.s64 	%rd9, %rd8, %rd7;
	ld.global.u8 	%rs1, [%rd9+-1];
	cvt.s64.s32 	%rd10, %r1;
	cvta.to.global.u64 	%rd11, %rd4;
	add.s64 	%rd12, %rd11, %rd10;
	ld.global.u8 	%rs2, [%rd12+-1];
	setp.ne.s16 	%p4, %rs1, %rs2;
	@%p4 bra 	$L__BB0_4;
	not.b32 	%r24, %r7;
	add.s32 	%r25, %r3, %r24;
	mul.wide.s32 	%rd15, %r25, 4;
	add.s64 	%rd16, %rd1, %rd15;
	ld.global.u32 	%r26, [%rd16];
	bra.uni 	$L__BB0_5;
$L__BB0_4:
	ld.global.u32 	%r18, [%rd2+-4];
	sub.s32 	%r19, %r3, %r7;
	mul.wide.s32 	%rd13, %r19, 4;
	add.s64 	%rd14, %rd1, %rd13;
	ld.global.u32 	%r20, [%rd14];
	min.s32 	%r21, %r18, %r20;
	ld.global.u32 	%r22, [%rd14+-4];
	min.s32 	%r23, %r21, %r22;
	add.s32 	%r26, %r23, 1;
$L__BB0_5:
	st.global.u32 	[%rd2], %r26;
	ret;

}


// ===== COMPILED SASS (sm_100) =====

	.target	sm_100

	.elftype	@"ET_EXEC"


//--------------------- .note.nv.tkinfo           --------------------------
	.section	.note.nv.tkinfo,"",@"SHT_NOTE"
	.sectionflags	@"SHF_NOTE_NV_TKINFO"
	.tkinfo
        /*0018*/ 	.word	0x00000002
        /*0030*/ 	.string	""
        /*0030*/ 	.string	"ptxas"
        /*0030*/ 	.string	"Cuda compilation tools, release 13.0, V13.0.88"
        /*0030*/ 	.string	"Build cuda_13.0.r13.0/compiler.36424714_0"
        /*0030*/ 	.string	"-arch sm_100 -m 64 "



//--------------------- .note.nv.cuinfo           --------------------------
	.section	.note.nv.cuinfo,"",@"SHT_NOTE"
	.sectionflags	@"SHF_NOTE_NV_CUINFO"
        /*0018*/ 	.short	0x0002
        /*001a*/ 	.short	0x0064
        /*001c*/ 	.short	0x0082
	.zero		2


//--------------------- .nv.info                  --------------------------
	.section	.nv.info,"",@"SHT_CUDA_INFO"
	.align	4


	//----- nvinfo : EIATTR_REGCOUNT
	.align		4
        /*0000*/ 	.byte	0x04, 0x2f
        /*0002*/ 	.short	(.L_1 - .L_0)
	.align		4
.L_0:
        /*0004*/ 	.word	index@(_Z12insertValuesPKcS0_Piiiii)
        /*0008*/ 	.word	0x00000010


	//----- nvinfo : EIATTR_FRAME_SIZE
	.align		4
.L_1:
        /*000c*/ 	.byte	0x04, 0x11
        /*000e*/ 	.short	(.L_3 - .L_2)
	.align		4
.L_2:
        /*0010*/ 	.word	index@(_Z12insertValuesPKcS0_Piiiii)
        /*0014*/ 	.word	0x00000000


	//----- nvinfo : EIATTR_MIN_STACK_SIZE
	.align		4
.L_3:
        /*0018*/ 	.byte	0x04, 0x12
        /*001a*/ 	.short	(.L_5 - .L_4)
	.align		4
.L_4:
        /*001c*/ 	.word	index@(_Z12insertValuesPKcS0_Piiiii)
        /*0020*/ 	.word	0x00000000
.L_5:


//--------------------- .nv.compat                --------------------------
	.section	.nv.compat,"",@"SHT_CUDA_COMPAT_INFO"
	.align	4
        /*0000*/ 	.byte	0x02, 0x09, 0x00, 0x00, 0x02, 0x02, 0x01, 0x00, 0x02, 0x05, 0x05, 0x00, 0x03, 0x07, 0x01, 0x01
        /*0010*/ 	.byte	0x02, 0x03, 0x00, 0x00, 0x02, 0x06, 0x01, 0x00, 0x04, 0x0b, 0x08, 0x00, 0x09, 0x00, 0x00, 0x00
        /*0020*/ 	.byte	0x00, 0x00, 0x00, 0x00


//--------------------- .nv.info._Z12insertValuesPKcS0_Piiiii --------------------------
	.section	.nv.info._Z12insertValuesPKcS0_Piiiii,"",@"SHT_CUDA_INFO"
	.sectionflags	@""
	.align	4


	//----- nvinfo : EIATTR_CUDA_API_VERSION
	.align		4
        /*0000*/ 	.byte	0x04, 0x37
        /*0002*/ 	.short	(.L_7 - .L_6)
.L_6:
        /*0004*/ 	.word	0x00000082


	//----- nvinfo : EIATTR_KPARAM_INFO
	.align		4
.L_7:
        /*0008*/ 	.byte	0x04, 0x17
        /*000a*/ 	.short	(.L_9 - .L_8)
.L_8:
        /*000c*/ 	.word	0x00000000
        /*0010*/ 	.short	0x0006
        /*0012*/ 	.short	0x0024
        /*0014*/ 	.byte	0x00, 0xf0, 0x11, 0x00


	//----- nvinfo : EIATTR_KPARAM_INFO
	.align		4
.L_9:
        /*0018*/ 	.byte	0x04, 0x17
        /*001a*/ 	.short	(.L_11 - .L_10)
.L_10:
        /*001c*/ 	.word	0x00000000
        /*0020*/ 	.short	0x0005
        /*0022*/ 	.short	0x0020
        /*0024*/ 	.byte	0x00, 0xf0, 0x11, 0x00


	//----- nvinfo : EIATTR_KPARAM_INFO
	.align		4
.L_11:
        /*0028*/ 	.byte	0x04, 0x17
        /*002a*/ 	.short	(.L_13 - .L_12)
.L_12:
        /*002c*/ 	.word	0x00000000
        /*0030*/ 	.short	0x0004
        /*0032*/ 	.short	0x001c
        /*0034*/ 	.byte	0x00, 0xf0, 0x11, 0x00


	//----- nvinfo : EIATTR_KPARAM_INFO
	.align		4
.L_13:
        /*0038*/ 	.byte	0x04, 0x17
        /*003a*/ 	.short	(.L_15 - .L_14)
.L_14:
        /*003c*/ 	.word	0x00000000
        /*0040*/ 	.short	0x0003
        /*0042*/ 	.short	0x0018
        /*0044*/ 	.byte	0x00, 0xf0, 0x11, 0x00


	//----- nvinfo : EIATTR_KPARAM_INFO
	.align		4
.L_15:
        /*0048*/ 	.byte	0x04, 0x17
        /*004a*/ 	.short	(.L_17 - .L_16)
.L_16:
        /*004c*/ 	.word	0x00000000
        /*0050*/ 	.short	0x0002
        /*0052*/ 	.short	0x0010
        /*0054*/ 	.byte	0x00, 0xf5, 0x21, 0x00


	//----- nvinfo : EIATTR_KPARAM_INFO
	.align		4
.L_17:
        /*0058*/ 	.byte	0x04, 0x17
        /*005a*/ 	.short	(.L_19 - .L_18)
.L_18:
        /*005c*/ 	.word	0x00000000
        /*0060*/ 	.short	0x0001
        /*0062*/ 	.short	0x0008
        /*0064*/ 	.byte	0x00, 0xf5, 0x21, 0x00


	//----- nvinfo : EIATTR_KPARAM_INFO
	.align		4
.L_19:
        /*0068*/ 	.byte	0x04, 0x17
        /*006a*/ 	.short	(.L_21 - .L_20)
.L_20:
        /*006c*/ 	.word	0x00000000
        /*0070*/ 	.short	0x0000
        /*0072*/ 	.short	0x0000
        /*0074*/ 	.byte	0x00, 0xf5, 0x21, 0x00


	//----- nvinfo : EIATTR_SPARSE_MMA_MASK
	.align		4
.L_21:
        /*0078*/ 	.byte	0x03, 0x50
        /*007a*/ 	.short	0x0000


	//----- nvinfo : EIATTR_MAXREG_COUNT
	.align		4
        /*007c*/ 	.byte	0x03, 0x1b
        /*007e*/ 	.short	0x00ff


	//----- nvinfo : EIATTR_MERCURY_ISA_VERSION
	.align		4
        /*0080*/ 	.byte	0x03, 0x5f
        /*0082*/ 	.short	0x0101


	//----- nvinfo : EIATTR_VRC_CTA_INIT_COUNT
	.align		4
        /*0084*/ 	.byte	0x02, 0x4a
	.zero		1
	.zero		1


	//----- nvinfo : EIATTR_EXIT_INSTR_OFFSETS
	.align		4
        /*0088*/ 	.byte	0x04, 0x1c
        /*008a*/ 	.short	(.L_23 - .L_22)


	//   ....[0]....
.L_22:
        /*008c*/ 	.word	0x000002d0


	//----- nvinfo : EIATTR_CRS_STACK_SIZE
	.align		4
.L_23:
        /*0090*/ 	.byte	0x04, 0x1e
        /*0092*/ 	.short	(.L_25 - .L_24)
.L_24:
        /*0094*/ 	.word	0x00000000


	//----- nvinfo : EIATTR_CBANK_PARAM_SIZE
	.align		4
.L_25:
        /*0098*/ 	.byte	0x03, 0x19
        /*009a*/ 	.short	0x0028


	//----- nvinfo : EIATTR_PARAM_CBANK
	.align		4
        /*009c*/ 	.byte	0x04, 0x0a
        /*009e*/ 	.short	(.L_27 - .L_26)
	.align		4
.L_26:
        /*00a0*/ 	.word	index@(.nv.constant0._Z12insertValuesPKcS0_Piiiii)
        /*00a4*/ 	.short	0x0380
        /*00a6*/ 	.short	0x0028


	//----- nvinfo : EIATTR_SW_WAR
	.align		4
.L_27:
        /*00a8*/ 	.byte	0x04, 0x36
        /*00aa*/ 	.short	(.L_29 - .L_28)
.L_28:
        /*00ac*/ 	.word	0x00000008
.L_29:


//--------------------- .nv.callgraph             --------------------------
	.section	.nv.callgraph,"",@"SHT_CUDA_CALLGRAPH"
	.align	4
	.sectionentsize	8
	.align		4
        /*0000*/ 	.word	0x00000000
	.align		4
        /*0004*/ 	.word	0xffffffff
	.align		4
        /*0008*/ 	.word	0x00000000
	.align		4
        /*000c*/ 	.word	0xfffffffe
	.align		4
        /*0010*/ 	.word	0x00000000
	.align		4
        /*0014*/ 	.word	0xfffffffd
	.align		4
        /*0018*/ 	.word	0x00000000
	.align		4
        /*001c*/ 	.word	0xfffffffc


//--------------------- .text._Z12insertValuesPKcS0_Piiiii --------------------------
	.section	.text._Z12insertValuesPKcS0_Piiiii,"ax",@progbits
	.align	128
        .global         _Z12insertValuesPKcS0_Piiiii
        .type           _Z12insertValuesPKcS0_Piiiii,@function
        .size           _Z12insertValuesPKcS0_Piiiii,(.L_x_3 - _Z12insertValuesPKcS0_Piiiii)
        .other          _Z12insertValuesPKcS0_Piiiii,@"STO_CUDA_ENTRY STV_DEFAULT"
_Z12insertValuesPKcS0_Piiiii:
.text._Z12insertValuesPKcS0_Piiiii:
[----:B------:R-:W-:Y:S01]  /*0000*/  LDC R1, c[0x0][0x37c] ;  /* 0x0000df00ff017b82 */ /* 0x000fe20000000800 */
[----:B------:R-:W0:Y:S07]  /*0010*/  S2R R0, SR_TID.X ;  /* 0x0000000000007919 */ /* 0x000e2e0000002100 */
[----:B------:R-:W1:Y:S01]  /*0020*/  LDC R13, c[0x0][0x3a4] ;  /* 0x0000e900ff0d7b82 */ /* 0x000e620000000800 */
[----:B------:R-:W1:Y:S01]  /*0030*/  LDCU.64 UR6, c[0x0][0x398] ;  /* 0x00007300ff0677ac */ /* 0x000e620008000a00 */
[----:B------:R-:W-:Y:S06]  /*0040*/  BSSY.RECONVERGENT B0, `(.L_x_0) ;  /* 0x0000027000007945 */ /* 0x000fec0003800200 */
[----:B------:R-:W0:Y:S08]  /*0050*/  S2UR UR4, SR_CTAID.X ;  /* 0x00000000000479c3 */ /* 0x000e300000002500 */
[----:B------:R-:W0:Y:S01]  /*0060*/  LDC R5, c[0x0][0x360] ;  /* 0x0000d800ff057b82 */ /* 0x000e220000000800 */
[----:B-1----:R-:W-:-:S07]  /*0070*/  ISETP.LE.AND P0, PT, R13, UR6, PT ;  /* 0x000000060d007c0c */ /* 0x002fce000bf03270 */
[----:B------:R-:W1:Y:S01]  /*0080*/  LDC.64 R2, c[0x0][0x390] ;  /* 0x0000e400ff027b82 */ /* 0x000e620000000a00 */
[----:B0-----:R-:W-:Y:S01]  /*0090*/  IMAD R0, R5, UR4, R0 ;  /* 0x0000000405007c24 */ /* 0x001fe2000f8e0200 */
[----:B------:R-:W0:Y:S04]  /*00a0*/  LDCU.64 UR4, c[0x0][0x358] ;  /* 0x00006b00ff0477ac */ /* 0x000e280008000a00 */
[----:B------:R-:W-:Y:S02]  /*00b0*/  LOP3.LUT R4, RZ, R0, RZ, 0x33, !PT ;  /* 0x00000000ff047212 */ /* 0x000fe400078e33ff */
[C---:B------:R-:W-:Y:S01]  /*00c0*/  IADD3 R7, PT, PT, -R0.reuse, UR6, RZ ;  /* 0x0000000600077c10 */ /* 0x040fe2000fffe1ff */
[----:B------:R-:W-:Y:S02]  /*00d0*/  VIADD R0, R0, UR7 ;  /* 0x0000000700007c36 */ /* 0x000fe40008000000 */
[----:B------:R-:W-:-:S02]  /*00e0*/  @P0 IMAD.IADD R7, R4, 0x1, R13 ;  /* 0x0000000104070824 */ /* 0x000fc400078e020d */
[----:B------:R-:W-:Y:S02]  /*00f0*/  IMAD.MOV.U32 R9, RZ, RZ, R0 ;  /* 0x000000ffff097224 */ /* 0x000fe400078e0000 */
[----:B------:R-:W-:Y:S01]  /*0100*/  IMAD R13, R0, R13, R7 ;  /* 0x0000000d000d7224 */ /* 0x000fe200078e0207 */
[----:B------:R-:W-:-:S03]  /*0110*/  ISETP.NE.AND P0, PT, R7, RZ, PT ;  /* 0x000000ff0700720c */ /* 0x000fc60003f05270 */
[----:B-1----:R-:W-:-:S10]  /*0120*/  IMAD.WIDE R4, R13, 0x4, R2 ;  /* 0x000000040d047825 */ /* 0x002fd400078e0202 */
[----:B0-----:R-:W-:Y:S05]  /*0130*/  @!P0 BRA `(.L_x_1) ;  /* 0x00000000005c8947 */ /* 0x001fea0003800000 */
[----:B------:R-:W-:Y:S01]  /*0140*/  ISETP.NE.AND P0, PT, R0, RZ, PT ;  /* 0x000000ff0000720c */ /* 0x000fe20003f05270 */
[----:B------:R-:W-:-:S12]  /*0150*/  IMAD.MOV.U32 R9, RZ, RZ, R7 ;  /* 0x000000ffff097224 */ /* 0x000fd800078e0007 */
[----:B------:R-:W-:Y:S05]  /*0160*/  @!P0 BRA `(.L_x_1) ;  /* 0x0000000000508947 */ /* 0x000fea0003800000 */
[----:B------:R-:W0:Y:S01]  /*0170*/  LDCU.128 UR8, c[0x0][0x380] ;  /* 0x00007000ff0877ac */ /* 0x000e220008000c00 */
[----:B------:R-:W1:Y:S01]  /*0180*/  LDCU UR6, c[0x0][0x3a0] ;  /* 0x00007400ff0677ac */ /* 0x000e620008000800 */
[C---:B0-----:R-:W-:Y:S02]  /*0190*/  IADD3 R10, P1, PT, R0.reuse, UR10, RZ ;  /* 0x0000000a000a7c10 */ /* 0x041fe4000ff3e0ff */
[C---:B------:R-:W-:Y:S02]  /*01a0*/  IADD3 R8, P0, PT, R7.reuse, UR8, RZ ;  /* 0x0000000807087c10 */ /* 0x040fe4000ff1e0ff */
[----:B------:R-:W-:Y:S02]  /*01b0*/  LEA.HI.X.SX32 R11, R0, UR11, 0x1, P1 ;  /* 0x0000000b000b7c11 */ /* 0x000fe400088f0eff */
[----:B------:R-:W-:-:S04]  /*01c0*/  LEA.HI.X.SX32 R9, R7, UR9, 0x1, P0 ;  /* 0x0000000907097c11 */ /* 0x000fc800080f0eff */
[----:B------:R-:W2:Y:S04]  /*01d0*/  LDG.E.U8 R11, desc[UR4][R10.64+-0x1] ;  /* 0xffffff040a0b7981 */ /* 0x000ea8000c1e1100 */
[----:B------:R-:W2:Y:S02]  /*01e0*/  LDG.E.U8 R8, desc[UR4][R8.64+-0x1] ;  /* 0xffffff0408087981 */ /* 0x000ea4000c1e1100 */
[----:B--2---:R-:W-:-:S13]  /*01f0*/  ISETP.NE.AND P0, PT, R8, R11, PT ;  /* 0x0000000b0800720c */ /* 0x004fda0003f05270 */
[----:B-1----:R-:W-:Y:S01]  /*0200*/  @!P0 LOP3.LUT R0, RZ, UR6, RZ, 0x33, !PT ;  /* 0x00000006ff008c12 */ /* 0x002fe2000f8e33ff */
[----:B------:R-:W-:-:S04]  /*0210*/  @P0 VIADD R7, R13, -UR6 ;  /* 0x800000060d070c36 */ /* 0x000fc80008000000 */
[----:B------:R-:W-:Y:S02]  /*0220*/  @!P0 IMAD.IADD R13, R13, 0x1, R0 ;  /* 0x000000010d0d8824 */ /* 0x000fe400078e0200 */
[--C-:B------:R-:W-:Y:S01]  /*0230*/  @P0 IMAD.WIDE R6, R7, 0x4, R2.reuse ;  /* 0x0000000407060825 */ /* 0x100fe200078e0202 */
[----:B------:R-:W2:Y:S03]  /*0240*/  @P0 LDG.E R0, desc[UR4][R4.64+-0x4] ;  /* 0xfffffc0404000981 */ /* 0x000ea6000c1e1900 */
[----:B------:R-:W-:Y:S01]  /*0250*/  @!P0 IMAD.WIDE R2, R13, 0x4, R2 ;  /* 0x000000040d028825 */ /* 0x000fe200078e0202 */
[----:B------:R-:W2:Y:S04]  /*0260*/  @P0 LDG.E R12, desc[UR4][R6.64+-0x4] ;  /* 0xfffffc04060c0981 */ /* 0x000ea8000c1e1900 */
[----:B------:R-:W2:Y:S04]  /*0270*/  @P0 LDG.E R13, desc[UR4][R6.64] ;  /* 0x00000004060d0981 */ /* 0x000ea8000c1e1900 */
[----:B------:R0:W5:Y:S01]  /*0280*/  @!P0 LDG.E R9, desc[UR4][R2.64] ;  /* 0x0000000402098981 */ /* 0x000162000c1e1900 */
[----:B--2---:R-:W-:-:S05]  /*0290*/  @P0 VIMNMX3 R0, R0, R13, R12, PT ;  /* 0x0000000d0000020f */ /* 0x004fca000380010c */
[----:B0-----:R-:W-:-:S07]  /*02a0*/  @P0 VIADD R9, R0, 0x1 ;  /* 0x0000000100090836 */ /* 0x001fce0000000000 */
.L_x_1:
[----:B------:R-:W-:Y:S05]  /*02b0*/  BSYNC.RECONVERGENT B0 ;  /* 0x0000000000007941 */ /* 0x000fea0003800200 */
.L_x_0:
[----:B-----5:R-:W-:Y:S01]  /*02c0*/  STG.E desc[UR4][R4.64], R9 ;  /* 0x0000000904007986 */ /* 0x020fe2000c101904 */
[----:B------:R-:W-:Y:S05]  /*02d0*/  EXIT ;  /* 0x000000000000794d */ /* 0x000fea0003800000 */
.L_x_2:
[----:B------:R-:W-:-:S00]  /*02e0*/  BRA `(.L_x_2) ;  /* 0xfffffffc00fc7947 */ /* 0x000fc0000383ffff */
[----:B------:R-:W-:-:S00]  /*02f0*/  NOP ;  /* 0x0000000000007918 */ /* 0x000fc00000000000 */
        /* <DEDUP_REMOVED lines=8> */
.L_x_3:


//--------------------- .nv.shared.reserved.0     --------------------------
	.section	.nv.shared.reserved.0,"aw",@nobits
	.weak		__nv_reservedSMEM_offset_0_alias
	.size		__nv_reservedSMEM_offset_0_alias, 0, 64
	.other		__nv_reservedSMEM_offset_0_alias,@"STO_CUDA_RESERVED_SHARED STV_DEFAULT"
__nv_reservedSMEM_offset_0_alias:
	.zero		0
	.zero		64


//--------------------- .nv.constant0._Z12insertValuesPKcS0_Piiiii --------------------------
	.section	.nv.constant0._Z12insertValuesPKcS0_Piiiii,"a",@progbits
	.sectionflags	@""
	.align	4
.nv.constant0._Z12insertValuesPKcS0_Piiiii:
	.zero		936


//--------------------- SYMBOLS --------------------------

	.type		.nv.reservedSmem.offset0,@object
	.size		.nv.reservedSmem.offset0,0x4
